//
// Generated by NVIDIA NVVM Compiler
//
// Compiler Build ID: CL-36424714
// Cuda compilation tools, release 13.0, V13.0.88
// Based on NVVM 20.0.0
//

.version 9.0
.target sm_100
.address_size 64

	// .globl	_Z16monteCarloKernelPKfPfi
.extern .shared .align 16 .b8 sdata[];

.visible .entry _Z16monteCarloKernelPKfPfi(
	.param .u64 .ptr .align 1 _Z16monteCarloKernelPKfPfi_param_0,
	.param .u64 .ptr .align 1 _Z16monteCarloKernelPKfPfi_param_1,
	.param .u32 _Z16monteCarloKernelPKfPfi_param_2
)
{
	.reg .pred 	%p<6>;
	.reg .b32 	%r<14>;
	.reg .b32 	%f<9>;
	.reg .b64 	%rd<9>;

	ld.param.u64 	%rd1, [_Z16monteCarloKernelPKfPfi_param_0];
	ld.param.u64 	%rd2, [_Z16monteCarloKernelPKfPfi_param_1];
	ld.param.u32 	%r8, [_Z16monteCarloKernelPKfPfi_param_2];
	mov.u32 	%r1, %tid.x;
	mov.u32 	%r2, %ctaid.x;
	mov.u32 	%r13, %ntid.x;
	mad.lo.s32 	%r4, %r2, %r13, %r1;
	setp.ge.u32 	%p1, %r4, %r8;
	mov.f32 	%f8, 0f00000000;
	@%p1 bra 	$L__BB0_2;
	cvta.to.global.u64 	%rd3, %rd1;
	mul.wide.u32 	%rd4, %r4, 4;
	add.s64 	%rd5, %rd3, %rd4;
	ld.global.f32 	%f8, [%rd5];
$L__BB0_2:
	shl.b32 	%r9, %r1, 2;
	mov.u32 	%r10, sdata;
	add.s32 	%r5, %r10, %r9;
	st.shared.f32 	[%r5], %f8;
	bar.sync 	0;
	setp.lt.u32 	%p2, %r13, 2;
	@%p2 bra 	$L__BB0_6;
$L__BB0_3:
	shr.u32 	%r7, %r13, 1;
	setp.ge.u32 	%p3, %r1, %r7;
	@%p3 bra 	$L__BB0_5;
	shl.b32 	%r11, %r7, 2;
	add.s32 	%r12, %r5, %r11;
	ld.shared.f32 	%f4, [%r12];
	ld.shared.f32 	%f5, [%r5];
	add.f32 	%f6, %f4, %f5;
	st.shared.f32 	[%r5], %f6;
$L__BB0_5:
	bar.sync 	0;
	setp.gt.u32 	%p4, %r13, 3;
	mov.u32 	%r13, %r7;
	@%p4 bra 	$L__BB0_3;
$L__BB0_6:
	setp.ne.s32 	%p5, %r1, 0;
	@%p5 bra 	$L__BB0_8;
	ld.shared.f32 	%f7, [sdata];
	cvta.to.global.u64 	%rd6, %rd2;
	mul.wide.u32 	%rd7, %r2, 4;
	add.s64 	%rd8, %rd6, %rd7;
	st.global.f32 	[%rd8], %f7;
$L__BB0_8:
	ret;

}


// ===== COMPILED SASS (sm_100) =====

	.target	sm_100

	.elftype	@"ET_EXEC"


//--------------------- .note.nv.tkinfo           --------------------------
	.section	.note.nv.tkinfo,"",@"SHT_NOTE"
	.sectionflags	@"SHF_NOTE_NV_TKINFO"
	.tkinfo
        /*0018*/ 	.word	0x00000002
        /*0030*/ 	.string	""
        /*0030*/ 	.string	"ptxas"
        /*0030*/ 	.string	"Cuda compilation tools, release 13.0, V13.0.88"
        /*0030*/ 	.string	"Build cuda_13.0.r13.0/compiler.36424714_0"
        /*0030*/ 	.string	"-arch sm_100 -m 64 "



//--------------------- .note.nv.cuinfo           --------------------------
	.section	.note.nv.cuinfo,"",@"SHT_NOTE"
	.sectionflags	@"SHF_NOTE_NV_CUINFO"
        /*0018*/ 	.short	0x0002
        /*001a*/ 	.short	0x0064
        /*001c*/ 	.short	0x0082
	.zero		2


//--------------------- .nv.info                  --------------------------
	.section	.nv.info,"",@"SHT_CUDA_INFO"
	.align	4


	//----- nvinfo : EIATTR_REGCOUNT
	.align		4
        /*0000*/ 	.byte	0x04, 0x2f
        /*0002*/ 	.short	(.L_1 - .L_0)
	.align		4
.L_0:
        /*0004*/ 	.word	index@(_Z16monteCarloKernelPKfPfi)
        /*0008*/ 	.word	0x0000000b


	//----- nvinfo : EIATTR_FRAME_SIZE
	.align		4
.L_1:
        /*000c*/ 	.byte	0x04, 0x11
        /*000e*/ 	.short	(.L_3 - .L_2)
	.align		4
.L_2:
        /*0010*/ 	.word	index@(_Z16monteCarloKernelPKfPfi)
        /*0014*/ 	.word	0x00000000


	//----- nvinfo : EIATTR_MIN_STACK_SIZE
	.align		4
.L_3:
        /*0018*/ 	.byte	0x04, 0x12
        /*001a*/ 	.short	(.L_5 - .L_4)
	.align		4
.L_4:
        /*001c*/ 	.word	index@(_Z16monteCarloKernelPKfPfi)
        /*0020*/ 	.word	0x00000000
.L_5:


//--------------------- .nv.compat                --------------------------
	.section	.nv.compat,"",@"SHT_CUDA_COMPAT_INFO"
	.align	4
        /*0000*/ 	.byte	0x02, 0x09, 0x00, 0x00, 0x02, 0x02, 0x01, 0x00, 0x02, 0x05, 0x05, 0x00, 0x03, 0x07, 0x01, 0x01
        /*0010*/ 	.byte	0x02, 0x03, 0x00, 0x00, 0x02, 0x06, 0x01, 0x00, 0x04, 0x0b, 0x08, 0x00, 0x09, 0x00, 0x00, 0x00
        /*0020*/ 	.byte	0x00, 0x00, 0x00, 0x00


//--------------------- .nv.info._Z16monteCarloKernelPKfPfi --------------------------
	.section	.nv.info._Z16monteCarloKernelPKfPfi,"",@"SHT_CUDA_INFO"
	.sectionflags	@""
	.align	4


	//----- nvinfo : EIATTR_CUDA_API_VERSION
	.align		4
        /*0000*/ 	.byte	0x04, 0x37
        /*0002*/ 	.short	(.L_7 - .L_6)
.L_6:
        /*0004*/ 	.word	0x00000082


	//----- nvinfo : EIATTR_KPARAM_INFO
	.align		4
.L_7:
        /*0008*/ 	.byte	0x04, 0x17
        /*000a*/ 	.short	(.L_9 - .L_8)
.L_8:
        /*000c*/ 	.word	0x00000000
        /*0010*/ 	.short	0x0002
        /*0012*/ 	.short	0x0010
        /*0014*/ 	.byte	0x00, 0xf0, 0x11, 0x00


	//----- nvinfo : EIATTR_KPARAM_INFO
	.align		4
.L_9:
        /*0018*/ 	.byte	0x04, 0x17
        /*001a*/ 	.short	(.L_11 - .L_10)
.L_10:
        /*001c*/ 	.word	0x00000000
        /*0020*/ 	.short	0x0001
        /*0022*/ 	.short	0x0008
        /*0024*/ 	.byte	0x00, 0xf5, 0x21, 0x00


	//----- nvinfo : EIATTR_KPARAM_INFO
	.align		4
.L_11:
        /*0028*/ 	.byte	0x04, 0x17
        /*002a*/ 	.short	(.L_13 - .L_12)
.L_12:
        /*002c*/ 	.word	0x00000000
        /*0030*/ 	.short	0x0000
        /*0032*/ 	.short	0x0000
        /*0034*/ 	.byte	0x00, 0xf5, 0x21, 0x00


	//----- nvinfo : EIATTR_SPARSE_MMA_MASK
	.align		4
.L_13:
        /*0038*/ 	.byte	0x03, 0x50
        /*003a*/ 	.short	0x0000


	//----- nvinfo : EIATTR_MAXREG_COUNT
	.align		4
        /*003c*/ 	.byte	0x03, 0x1b
        /*003e*/ 	.short	0x00ff


	//----- nvinfo : EIATTR_NUM_BARRIERS
	.align		4
        /*0040*/ 	.byte	0x02, 0x4c
        /*0042*/ 	.byte	0x01
	.zero		1


	//----- nvinfo : EIATTR_MERCURY_ISA_VERSION
	.align		4
        /*0044*/ 	.byte	0x03, 0x5f
        /*0046*/ 	.short	0x0101


	//----- nvinfo : EIATTR_VRC_CTA_INIT_COUNT
	.align		4
        /*0048*/ 	.byte	0x02, 0x4a
	.zero		1
	.zero		1


	//----- nvinfo : EIATTR_EXIT_INSTR_OFFSETS
	.align		4
        /*004c*/ 	.byte	0x04, 0x1c
        /*004e*/ 	.short	(.L_15 - .L_14)


	//   ....[0]....
.L_14:
        /*0050*/ 	.word	0x00000210


	//   ....[1]....
        /*0054*/ 	.word	0x00000290


	//----- nvinfo : EIATTR_CBANK_PARAM_SIZE
	.align		4
.L_15:
        /*0058*/ 	.byte	0x03, 0x19
        /*005a*/ 	.short	0x0014


	//----- nvinfo : EIATTR_PARAM_CBANK
	.align		4
        /*005c*/ 	.byte	0x04, 0x0a
        /*005e*/ 	.short	(.L_17 - .L_16)
	.align		4
.L_16:
        /*0060*/ 	.word	index@(.nv.constant0._Z16monteCarloKernelPKfPfi)
        /*0064*/ 	.short	0x0380
        /*0066*/ 	.short	0x0014


	//----- nvinfo : EIATTR_SW_WAR
	.align		4
.L_17:
        /*0068*/ 	.byte	0x04, 0x36
        /*006a*/ 	.short	(.L_19 - .L_18)
.L_18:
        /*006c*/ 	.word	0x00000008
.L_19:


//--------------------- .nv.callgraph             --------------------------
	.section	.nv.callgraph,"",@"SHT_CUDA_CALLGRAPH"
	.align	4
	.sectionentsize	8
	.align		4
        /*0000*/ 	.word	0x00000000
	.align		4
        /*0004*/ 	.word	0xffffffff
	.align		4
        /*0008*/ 	.word	0x00000000
	.align		4
        /*000c*/ 	.word	0xfffffffe
	.align		4
        /*0010*/ 	.word	0x00000000
	.align		4
        /*0014*/ 	.word	0xfffffffd
	.align		4
        /*0018*/ 	.word	0x00000000
	.align		4
        /*001c*/ 	.word	0xfffffffc


//--------------------- .text._Z16monteCarloKernelPKfPfi --------------------------
	.section	.text._Z16monteCarloKernelPKfPfi,"ax",@progbits
	.align	128
        .global         _Z16monteCarloKernelPKfPfi
        .type           _Z16monteCarloKernelPKfPfi,@function
        .size           _Z16monteCarloKernelPKfPfi,(.L_x_3 - _Z16monteCarloKernelPKfPfi)
        .other          _Z16monteCarloKernelPKfPfi,@"STO_CUDA_ENTRY STV_DEFAULT"
_Z16monteCarloKernelPKfPfi:
.text._Z16monteCarloKernelPKfPfi:
[----:B------:R-:W-:Y:S01]  /*0000*/  LDC R1, c[0x0][0x37c] ;  /* 0x0000df00ff017b82 */ /* 0x000fe20000000800 */
[----:B------:R-:W0:Y:S01]  /*0010*/  S2R R6, SR_TID.X ;  /* 0x0000000000067919 */ /* 0x000e220000002100 */
[----:B------:R-:W0:Y:S01]  /*0020*/  LDCU UR8, c[0x0][0x360] ;  /* 0x00006c00ff0877ac */ /* 0x000e220008000800 */
[----:B------:R-:W-:Y:S01]  /*0030*/  IMAD.MOV.U32 R4, RZ, RZ, RZ ;  /* 0x000000ffff047224 */ /* 0x000fe200078e00ff */
[----:B------:R-:W0:Y:S01]  /*0040*/  S2R R7, SR_CTAID.X ;  /* 0x0000000000077919 */ /* 0x000e220000002500 */
[----:B------:R-:W1:Y:S01]  /*0050*/  LDCU UR4, c[0x0][0x390] ;  /* 0x00007200ff0477ac */ /* 0x000e620008000800 */
[----:B------:R-:W2:Y:S01]  /*0060*/  LDCU.64 UR6, c[0x0][0x358] ;  /* 0x00006b00ff0677ac */ /* 0x000ea20008000a00 */
[----:B0-----:R-:W-:-:S05]  /*0070*/  IMAD R5, R7, UR8, R6 ;  /* 0x0000000807057c24 */ /* 0x001fca000f8e0206 */
[----:B-1----:R-:W-:-:S13]  /*0080*/  ISETP.GE.U32.AND P0, PT, R5, UR4, PT ;  /* 0x0000000405007c0c */ /* 0x002fda000bf06070 */
[----:B------:R-:W0:Y:S02]  /*0090*/  @!P0 LDC.64 R2, c[0x0][0x380] ;  /* 0x0000e000ff028b82 */ /* 0x000e240000000a00 */
[----:B0-----:R-:W-:-:S05]  /*00a0*/  @!P0 IMAD.WIDE.U32 R2, R5, 0x4, R2 ;  /* 0x0000000405028825 */ /* 0x001fca00078e0002 */
[----:B--2---:R-:W2:Y:S01]  /*00b0*/  @!P0 LDG.E R4, desc[UR6][R2.64] ;  /* 0x0000000602048981 */ /* 0x004ea2000c1e1900 */
[----:B------:R-:W0:Y:S01]  /*00c0*/  S2UR UR5, SR_CgaCtaId ;  /* 0x00000000000579c3 */ /* 0x000e220000008800 */
[----:B------:R-:W-:Y:S01]  /*00d0*/  IMAD.U32 R0, RZ, RZ, UR8 ;  /* 0x00000008ff007e24 */ /* 0x000fe2000f8e00ff */
[----:B------:R-:W-:Y:S01]  /*00e0*/  UMOV UR4, 0x400 ;  /* 0x0000040000047882 */ /* 0x000fe20000000000 */
[----:B------:R-:W-:-:S03]  /*00f0*/  ISETP.NE.AND P0, PT, R6, RZ, PT ;  /* 0x000000ff0600720c */ /* 0x000fc60003f05270 */
[----:B------:R-:W-:Y:S01]  /*0100*/  ISETP.GE.U32.AND P1, PT, R0, 0x2, PT ;  /* 0x000000020000780c */ /* 0x000fe20003f26070 */
[----:B0-----:R-:W-:-:S06]  /*0110*/  ULEA UR4, UR5, UR4, 0x18 ;  /* 0x0000000405047291 */ /* 0x001fcc000f8ec0ff */
[----:B------:R-:W-:-:S05]  /*0120*/  LEA R5, R6, UR4, 0x2 ;  /* 0x0000000406057c11 */ /* 0x000fca000f8e10ff */
[----:B--2---:R0:W-:Y:S01]  /*0130*/  STS [R5], R4 ;  /* 0x0000000405007388 */ /* 0x0041e20000000800 */
[----:B------:R-:W-:Y:S06]  /*0140*/  BAR.SYNC.DEFER_BLOCKING 0x0 ;  /* 0x0000000000007b1d */ /* 0x000fec0000010000 */
[----:B------:R-:W-:Y:S05]  /*0150*/  @!P1 BRA `(.L_x_0) ;  /* 0x00000000002c9947 */ /* 0x000fea0003800000 */
.L_x_1:
[----:B------:R-:W-:-:S04]  /*0160*/  SHF.R.U32.HI R8, RZ, 0x1, R0 ;  /* 0x00000001ff087819 */ /* 0x000fc80000011600 */
[----:B------:R-:W-:-:S13]  /*0170*/  ISETP.GE.U32.AND P1, PT, R6, R8, PT ;  /* 0x000000080600720c */ /* 0x000fda0003f26070 */
[----:B------:R-:W-:Y:S01]  /*0180*/  @!P1 LEA R2, R8, R5, 0x2 ;  /* 0x0000000508029211 */ /* 0x000fe200078e10ff */
[----:B------:R-:W-:Y:S05]  /*0190*/  @!P1 LDS R3, [R5] ;  /* 0x0000000005039984 */ /* 0x000fea0000000800 */
[----:B------:R-:W0:Y:S02]  /*01a0*/  @!P1 LDS R2, [R2] ;  /* 0x0000000002029984 */ /* 0x000e240000000800 */
[----:B0-----:R-:W-:-:S05]  /*01b0*/  @!P1 FADD R4, R2, R3 ;  /* 0x0000000302049221 */ /* 0x001fca0000000000 */
[----:B------:R1:W-:Y:S01]  /*01c0*/  @!P1 STS [R5], R4 ;  /* 0x0000000405009388 */ /* 0x0003e20000000800 */
[----:B------:R-:W-:Y:S01]  /*01d0*/  BAR.SYNC.DEFER_BLOCKING 0x0 ;  /* 0x0000000000007b1d */ /* 0x000fe20000010000 */
[----:B------:R-:W-:Y:S01]  /*01e0*/  ISETP.GT.U32.AND P1, PT, R0, 0x3, PT ;  /* 0x000000030000780c */ /* 0x000fe20003f24070 */
[----:B------:R-:W-:-:S12]  /*01f0*/  IMAD.MOV.U32 R0, RZ, RZ, R8 ;  /* 0x000000ffff007224 */ /* 0x000fd800078e0008 */
[----:B-1----:R-:W-:Y:S05]  /*0200*/  @P1 BRA `(.L_x_1) ;  /* 0xfffffffc00d41947 */ /* 0x002fea000383ffff */
.L_x_0:
[----:B------:R-:W-:Y:S05]  /*0210*/  @P0 EXIT ;  /* 0x000000000000094d */ /* 0x000fea0003800000 */
[----:B------:R-:W1:Y:S01]  /*0220*/  S2UR UR5, SR_CgaCtaId ;  /* 0x00000000000579c3 */ /* 0x000e620000008800 */
[----:B------:R-:W-:-:S07]  /*0230*/  UMOV UR4, 0x400 ;  /* 0x0000040000047882 */ /* 0x000fce0000000000 */
[----:B------:R-:W2:Y:S01]  /*0240*/  LDC.64 R2, c[0x0][0x388] ;  /* 0x0000e200ff027b82 */ /* 0x000ea20000000a00 */
[----:B-1----:R-:W-:Y:S01]  /*0250*/  ULEA UR4, UR5, UR4, 0x18 ;  /* 0x0000000405047291 */ /* 0x002fe2000f8ec0ff */
[----:B--2---:R-:W-:-:S08]  /*0260*/  IMAD.WIDE.U32 R2, R7, 0x4, R2 ;  /* 0x0000000407027825 */ /* 0x004fd000078e0002 */
[----:B0-----:R-:W0:Y:S04]  /*0270*/  LDS R5, [UR4] ;  /* 0x00000004ff057984 */ /* 0x001e280008000800 */
[----:B0-----:R-:W-:Y:S01]  /*0280*/  STG.E desc[UR6][R2.64], R5 ;  /* 0x0000000502007986 */ /* 0x001fe2000c101906 */
[----:B------:R-:W-:Y:S05]  /*0290*/  EXIT ;  /* 0x000000000000794d */ /* 0x000fea0003800000 */
.L_x_2:
[----:B------:R-:W-:-:S00]  /*02a0*/  BRA `(.L_x_2) ;  /* 0xfffffffc00fc7947 */ /* 0x000fc0000383ffff */
[----:B------:R-:W-:-:S00]  /*02b0*/  NOP ;  /* 0x0000000000007918 */ /* 0x000fc00000000000 */
        /* <DEDUP_REMOVED lines=12> */
.L_x_3:


//--------------------- .nv.shared._Z16monteCarloKernelPKfPfi --------------------------
	.section	.nv.shared._Z16monteCarloKernelPKfPfi,"aw",@nobits
	.sectionflags	@""
	.align	16
	.zero		1024


//--------------------- .nv.shared.reserved.0     --------------------------
	.section	.nv.shared.reserved.0,"aw",@nobits
	.weak		__nv_reservedSMEM_offset_0_alias
	.size		__nv_reservedSMEM_offset_0_alias, 0, 64
	.other		__nv_reservedSMEM_offset_0_alias,@"STO_CUDA_RESERVED_SHARED STV_DEFAULT"
__nv_reservedSMEM_offset_0_alias:
	.zero		0
	.zero		64


//--------------------- .nv.constant0._Z16monteCarloKernelPKfPfi --------------------------
	.section	.nv.constant0._Z16monteCarloKernelPKfPfi,"a",@progbits
	.sectionflags	@""
	.align	4
.nv.constant0._Z16monteCarloKernelPKfPfi:
	.zero		916


//--------------------- SYMBOLS --------------------------

	.type		.nv.reservedSmem.offset0,@object
	.size		.nv.reservedSmem.offset0,0x4
	.type		.nv.reservedSmem.cap,@object
	.size		.nv.reservedSmem.cap,0x4
